//
// Generated by NVIDIA NVVM Compiler
//
// Compiler Build ID: CL-36424714
// Cuda compilation tools, release 13.0, V13.0.88
// Based on NVVM 20.0.0
//

.version 9.0
.target sm_100
.address_size 64

	// .globl	_Z11set_squaresPll

.visible .entry _Z11set_squaresPll(
	.param .u64 .ptr .align 1 _Z11set_squaresPll_param_0,
	.param .u64 _Z11set_squaresPll_param_1
)
{
	.reg .pred 	%p<2>;
	.reg .b32 	%r<7>;
	.reg .b64 	%rd<9>;

	ld.param.u64 	%rd2, [_Z11set_squaresPll_param_0];
	ld.param.u64 	%rd3, [_Z11set_squaresPll_param_1];
	mov.u32 	%r1, %tid.x;
	mov.u32 	%r2, %ctaid.x;
	mov.u32 	%r3, %ntid.x;
	mad.lo.s32 	%r4, %r2, %r3, %r1;
	cvt.u64.u32 	%rd1, %r4;
	setp.le.s64 	%p1, %rd3, %rd1;
	@%p1 bra 	$L__BB0_2;
	cvt.u32.u64 	%r5, %rd1;
	cvta.to.global.u64 	%rd4, %rd2;
	add.s32 	%r6, %r5, 1;
	cvt.s64.s32 	%rd5, %r6;
	mad.lo.s64 	%rd6, %rd5, %rd1, %rd5;
	shl.b64 	%rd7, %rd1, 3;
	add.s64 	%rd8, %rd4, %rd7;
	st.global.u64 	[%rd8], %rd6;
$L__BB0_2:
	ret;

}
	// .globl	_Z6func_gPilPll
.visible .entry _Z6func_gPilPll(
	.param .u64 .ptr .align 1 _Z6func_gPilPll_param_0,
	.param .u64 _Z6func_gPilPll_param_1,
	.param .u64 .ptr .align 1 _Z6func_gPilPll_param_2,
	.param .u64 _Z6func_gPilPll_param_3
)
{
	.reg .pred 	%p<6>;
	.reg .b32 	%r<9>;
	.reg .b64 	%rd<23>;

	ld.param.u64 	%rd10, [_Z6func_gPilPll_param_0];
	ld.param.u64 	%rd21, [_Z6func_gPilPll_param_1];
	ld.param.u64 	%rd12, [_Z6func_gPilPll_param_2];
	ld.param.u64 	%rd13, [_Z6func_gPilPll_param_3];
	cvta.to.global.u64 	%rd1, %rd12;
	mov.u32 	%r1, %tid.x;
	mov.u32 	%r2, %ntid.x;
	mov.u32 	%r3, %ctaid.x;
	mad.lo.s32 	%r4, %r2, %r3, %r1;
	cvt.u64.u32 	%rd2, %r4;
	setp.le.s64 	%p1, %rd13, %rd2;
	@%p1 bra 	$L__BB1_9;
	cvt.u32.u64 	%r5, %rd2;
	setp.lt.u32 	%p2, %r5, 4;
	cvta.to.global.u64 	%rd3, %rd10;
	@%p2 bra 	$L__BB1_8;
$L__BB1_2:
	setp.lt.s64 	%p3, %rd21, 2;
	@%p3 bra 	$L__BB1_9;
	shl.b64 	%rd16, %rd21, 2;
	add.s64 	%rd17, %rd3, %rd16;
	ld.global.s32 	%rd5, [%rd17+-4];
	and.b64  	%rd18, %rd5, -4294967296;
	setp.ne.s64 	%p4, %rd18, 0;
	@%p4 bra 	$L__BB1_5;
	cvt.u32.u64 	%r6, %rd5;
	rem.u32 	%r8, %r5, %r6;
	cvt.u64.u32 	%rd22, %r8;
	bra.uni 	$L__BB1_6;
$L__BB1_5:
	rem.s64 	%rd22, %rd2, %rd5;
$L__BB1_6:
	setp.ne.s64 	%p5, %rd22, 0;
	add.s64 	%rd21, %rd21, -1;
	@%p5 bra 	$L__BB1_2;
	shl.b64 	%rd19, %rd2, 3;
	add.s64 	%rd20, %rd1, %rd19;
	st.global.u64 	[%rd20], %rd5;
	bra.uni 	$L__BB1_9;
$L__BB1_8:
	shl.b64 	%rd14, %rd2, 3;
	add.s64 	%rd15, %rd1, %rd14;
	st.global.u64 	[%rd15], %rd2;
$L__BB1_9:
	ret;

}


// ===== COMPILED SASS (sm_100) =====

	.target	sm_100

	.elftype	@"ET_EXEC"


//--------------------- .note.nv.tkinfo           --------------------------
	.section	.note.nv.tkinfo,"",@"SHT_NOTE"
	.sectionflags	@"SHF_NOTE_NV_TKINFO"
	.tkinfo
        /*0018*/ 	.word	0x00000002
        /*0030*/ 	.string	""
        /*0030*/ 	.string	"ptxas"
        /*0030*/ 	.string	"Cuda compilation tools, release 13.0, V13.0.88"
        /*0030*/ 	.string	"Build cuda_13.0.r13.0/compiler.36424714_0"
        /*0030*/ 	.string	"-arch sm_100 -m 64 "



//--------------------- .note.nv.cuinfo           --------------------------
	.section	.note.nv.cuinfo,"",@"SHT_NOTE"
	.sectionflags	@"SHF_NOTE_NV_CUINFO"
        /*0018*/ 	.short	0x0002
        /*001a*/ 	.short	0x0064
        /*001c*/ 	.short	0x0082
	.zero		2


//--------------------- .nv.info                  --------------------------
	.section	.nv.info,"",@"SHT_CUDA_INFO"
	.align	4


	//----- nvinfo : EIATTR_REGCOUNT
	.align		4
        /*0000*/ 	.byte	0x04, 0x2f
        /*0002*/ 	.short	(.L_1 - .L_0)
	.align		4
.L_0:
        /*0004*/ 	.word	index@(_Z11set_squaresPll)
        /*0008*/ 	.word	0x0000000a


	//----- nvinfo : EIATTR_FRAME_SIZE
	.align		4
.L_1:
        /*000c*/ 	.byte	0x04, 0x11
        /*000e*/ 	.short	(.L_3 - .L_2)
	.align		4
.L_2:
        /*0010*/ 	.word	index@(_Z11set_squaresPll)
        /*0014*/ 	.word	0x00000000


	//----- nvinfo : EIATTR_REGCOUNT
	.align		4
.L_3:
        /*0018*/ 	.byte	0x04, 0x2f
        /*001a*/ 	.short	(.L_5 - .L_4)
	.align		4
.L_4:
        /*001c*/ 	.word	index@(_Z6func_gPilPll)
        /*0020*/ 	.word	0x00000016


	//----- nvinfo : EIATTR_FRAME_SIZE
	.align		4
.L_5:
        /*0024*/ 	.byte	0x04, 0x11
        /*0026*/ 	.short	(.L_7 - .L_6)
	.align		4
.L_6:
        /*0028*/ 	.word	index@($__internal_0_$__cuda_sm20_rem_s64)
        /*002c*/ 	.word	0x00000000


	//----- nvinfo : EIATTR_FRAME_SIZE
	.align		4
.L_7:
        /*0030*/ 	.byte	0x04, 0x11
        /*0032*/ 	.short	(.L_9 - .L_8)
	.align		4
.L_8:
        /*0034*/ 	.word	index@(_Z6func_gPilPll)
        /*0038*/ 	.word	0x00000000


	//----- nvinfo : EIATTR_MIN_STACK_SIZE
	.align		4
.L_9:
        /*003c*/ 	.byte	0x04, 0x12
        /*003e*/ 	.short	(.L_11 - .L_10)
	.align		4
.L_10:
        /*0040*/ 	.word	index@(_Z6func_gPilPll)
        /*0044*/ 	.word	0x00000000


	//----- nvinfo : EIATTR_MIN_STACK_SIZE
	.align		4
.L_11:
        /*0048*/ 	.byte	0x04, 0x12
        /*004a*/ 	.short	(.L_13 - .L_12)
	.align		4
.L_12:
        /*004c*/ 	.word	index@(_Z11set_squaresPll)
        /*0050*/ 	.word	0x00000000
.L_13:


//--------------------- .nv.compat                --------------------------
	.section	.nv.compat,"",@"SHT_CUDA_COMPAT_INFO"
	.align	4
        /*0000*/ 	.byte	0x02, 0x09, 0x00, 0x00, 0x02, 0x02, 0x01, 0x00, 0x02, 0x05, 0x05, 0x00, 0x03, 0x07, 0x01, 0x01
        /*0010*/ 	.byte	0x02, 0x03, 0x00, 0x00, 0x02, 0x06, 0x01, 0x00, 0x04, 0x0b, 0x08, 0x00, 0x09, 0x00, 0x00, 0x00
        /*0020*/ 	.byte	0x00, 0x00, 0x00, 0x00


//--------------------- .nv.info._Z6func_gPilPll  --------------------------
	.section	.nv.info._Z6func_gPilPll,"",@"SHT_CUDA_INFO"
	.sectionflags	@""
	.align	4


	//----- nvinfo : EIATTR_CUDA_API_VERSION
	.align		4
        /*0000*/ 	.byte	0x04, 0x37
        /*0002*/ 	.short	(.L_15 - .L_14)
.L_14:
        /*0004*/ 	.word	0x00000082


	//----- nvinfo : EIATTR_KPARAM_INFO
	.align		4
.L_15:
        /*0008*/ 	.byte	0x04, 0x17
        /*000a*/ 	.short	(.L_17 - .L_16)
.L_16:
        /*000c*/ 	.word	0x00000000
        /*0010*/ 	.short	0x0003
        /*0012*/ 	.short	0x0018
        /*0014*/ 	.byte	0x00, 0xf0, 0x21, 0x00


	//----- nvinfo : EIATTR_KPARAM_INFO
	.align		4
.L_17:
        /*0018*/ 	.byte	0x04, 0x17
        /*001a*/ 	.short	(.L_19 - .L_18)
.L_18:
        /*001c*/ 	.word	0x00000000
        /*0020*/ 	.short	0x0002
        /*0022*/ 	.short	0x0010
        /*0024*/ 	.byte	0x00, 0xf5, 0x21, 0x00


	//----- nvinfo : EIATTR_KPARAM_INFO
	.align		4
.L_19:
        /*0028*/ 	.byte	0x04, 0x17
        /*002a*/ 	.short	(.L_21 - .L_20)
.L_20:
        /*002c*/ 	.word	0x00000000
        /*0030*/ 	.short	0x0001
        /*0032*/ 	.short	0x0008
        /*0034*/ 	.byte	0x00, 0xf0, 0x21, 0x00


	//----- nvinfo : EIATTR_KPARAM_INFO
	.align		4
.L_21:
        /*0038*/ 	.byte	0x04, 0x17
        /*003a*/ 	.short	(.L_23 - .L_22)
.L_22:
        /*003c*/ 	.word	0x00000000
        /*0040*/ 	.short	0x0000
        /*0042*/ 	.short	0x0000
        /*0044*/ 	.byte	0x00, 0xf5, 0x21, 0x00


	//----- nvinfo : EIATTR_SPARSE_MMA_MASK
	.align		4
.L_23:
        /*0048*/ 	.byte	0x03, 0x50
        /*004a*/ 	.short	0x0000


	//----- nvinfo : EIATTR_MAXREG_COUNT
	.align		4
        /*004c*/ 	.byte	0x03, 0x1b
        /*004e*/ 	.short	0x00ff


	//----- nvinfo : EIATTR_MERCURY_ISA_VERSION
	.align		4
        /*0050*/ 	.byte	0x03, 0x5f
        /*0052*/ 	.short	0x0101


	//----- nvinfo : EIATTR_VRC_CTA_INIT_COUNT
	.align		4
        /*0054*/ 	.byte	0x02, 0x4a
	.zero		1
	.zero		1


	//----- nvinfo : EIATTR_EXIT_INSTR_OFFSETS
	.align		4
        /*0058*/ 	.byte	0x04, 0x1c
        /*005a*/ 	.short	(.L_25 - .L_24)


	//   ....[0]....
.L_24:
        /*005c*/ 	.word	0x00000080


	//   ....[1]....
        /*0060*/ 	.word	0x00000130


	//   ....[2]....
        /*0064*/ 	.word	0x000003c0


	//   ....[3]....
        /*0068*/ 	.word	0x00000420


	//----- nvinfo : EIATTR_CRS_STACK_SIZE
	.align		4
.L_25:
        /*006c*/ 	.byte	0x04, 0x1e
        /*006e*/ 	.short	(.L_27 - .L_26)
.L_26:
        /*0070*/ 	.word	0x00000000


	//----- nvinfo : EIATTR_CBANK_PARAM_SIZE
	.align		4
.L_27:
        /*0074*/ 	.byte	0x03, 0x19
        /*0076*/ 	.short	0x0020


	//----- nvinfo : EIATTR_PARAM_CBANK
	.align		4
        /*0078*/ 	.byte	0x04, 0x0a
        /*007a*/ 	.short	(.L_29 - .L_28)
	.align		4
.L_28:
        /*007c*/ 	.word	index@(.nv.constant0._Z6func_gPilPll)
        /*0080*/ 	.short	0x0380
        /*0082*/ 	.short	0x0020


	//----- nvinfo : EIATTR_SW_WAR
	.align		4
.L_29:
        /*0084*/ 	.byte	0x04, 0x36
        /*0086*/ 	.short	(.L_31 - .L_30)
.L_30:
        /*0088*/ 	.word	0x00000008
.L_31:


//--------------------- .nv.info._Z11set_squaresPll --------------------------
	.section	.nv.info._Z11set_squaresPll,"",@"SHT_CUDA_INFO"
	.sectionflags	@""
	.align	4


	//----- nvinfo : EIATTR_CUDA_API_VERSION
	.align		4
        /*0000*/ 	.byte	0x04, 0x37
        /*0002*/ 	.short	(.L_33 - .L_32)
.L_32:
        /*0004*/ 	.word	0x00000082


	//----- nvinfo : EIATTR_KPARAM_INFO
	.align		4
.L_33:
        /*0008*/ 	.byte	0x04, 0x17
        /*000a*/ 	.short	(.L_35 - .L_34)
.L_34:
        /*000c*/ 	.word	0x00000000
        /*0010*/ 	.short	0x0001
        /*0012*/ 	.short	0x0008
        /*0014*/ 	.byte	0x00, 0xf0, 0x21, 0x00


	//----- nvinfo : EIATTR_KPARAM_INFO
	.align		4
.L_35:
        /*0018*/ 	.byte	0x04, 0x17
        /*001a*/ 	.short	(.L_37 - .L_36)
.L_36:
        /*001c*/ 	.word	0x00000000
        /*0020*/ 	.short	0x0000
        /*0022*/ 	.short	0x0000
        /*0024*/ 	.byte	0x00, 0xf5, 0x21, 0x00


	//----- nvinfo : EIATTR_SPARSE_MMA_MASK
	.align		4
.L_37:
        /*0028*/ 	.byte	0x03, 0x50
        /*002a*/ 	.short	0x0000


	//----- nvinfo : EIATTR_MAXREG_COUNT
	.align		4
        /*002c*/ 	.byte	0x03, 0x1b
        /*002e*/ 	.short	0x00ff


	//----- nvinfo : EIATTR_MERCURY_ISA_VERSION
	.align		4
        /*0030*/ 	.byte	0x03, 0x5f
        /*0032*/ 	.short	0x0101


	//----- nvinfo : EIATTR_VRC_CTA_INIT_COUNT
	.align		4
        /*0034*/ 	.byte	0x02, 0x4a
	.zero		1
	.zero		1


	//----- nvinfo : EIATTR_EXIT_INSTR_OFFSETS
	.align		4
        /*0038*/ 	.byte	0x04, 0x1c
        /*003a*/ 	.short	(.L_39 - .L_38)


	//   ....[0]....
.L_38:
        /*003c*/ 	.word	0x00000080


	//   ....[1]....
        /*0040*/ 	.word	0x00000130


	//----- nvinfo : EIATTR_CBANK_PARAM_SIZE
	.align		4
.L_39:
        /*0044*/ 	.byte	0x03, 0x19
        /*0046*/ 	.short	0x0010


	//----- nvinfo : EIATTR_PARAM_CBANK
	.align		4
        /*0048*/ 	.byte	0x04, 0x0a
        /*004a*/ 	.short	(.L_41 - .L_40)
	.align		4
.L_40:
        /*004c*/ 	.word	index@(.nv.constant0._Z11set_squaresPll)
        /*0050*/ 	.short	0x0380
        /*0052*/ 	.short	0x0010


	//----- nvinfo : EIATTR_SW_WAR
	.align		4
.L_41:
        /*0054*/ 	.byte	0x04, 0x36
        /*0056*/ 	.short	(.L_43 - .L_42)
.L_42:
        /*0058*/ 	.word	0x00000008
.L_43:


//--------------------- .nv.callgraph             --------------------------
	.section	.nv.callgraph,"",@"SHT_CUDA_CALLGRAPH"
	.align	4
	.sectionentsize	8
	.align		4
        /*0000*/ 	.word	0x00000000
	.align		4
        /*0004*/ 	.word	0xffffffff
	.align		4
        /*0008*/ 	.word	0x00000000
	.align		4
        /*000c*/ 	.word	0xfffffffe
	.align		4
        /*0010*/ 	.word	0x00000000
	.align		4
        /*0014*/ 	.word	0xfffffffd
	.align		4
        /*0018*/ 	.word	0x00000000
	.align		4
        /*001c*/ 	.word	0xfffffffc


//--------------------- .text._Z6func_gPilPll     --------------------------
	.section	.text._Z6func_gPilPll,"ax",@progbits
	.align	128
        .global         _Z6func_gPilPll
        .type           _Z6func_gPilPll,@function
        .size           _Z6func_gPilPll,(.L_x_8 - _Z6func_gPilPll)
        .other          _Z6func_gPilPll,@"STO_CUDA_ENTRY STV_DEFAULT"
_Z6func_gPilPll:
.text._Z6func_gPilPll:
[----:B------:R-:W-:Y:S01]  /*0000*/  LDC R1, c[0x0][0x37c] ;  /* 0x0000df00ff017b82 */ /* 0x000fe20000000800 */
[----:B------:R-:W0:Y:S01]  /*0010*/  S2R R2, SR_TID.X ;  /* 0x0000000000027919 */ /* 0x000e220000002100 */
[----:B------:R-:W0:Y:S01]  /*0020*/  LDCU UR4, c[0x0][0x360] ;  /* 0x00006c00ff0477ac */ /* 0x000e220008000800 */
[----:B------:R-:W0:Y:S01]  /*0030*/  S2R R3, SR_CTAID.X ;  /* 0x0000000000037919 */ /* 0x000e220000002500 */
[----:B------:R-:W1:Y:S01]  /*0040*/  LDCU.64 UR6, c[0x0][0x398] ;  /* 0x00007300ff0677ac */ /* 0x000e620008000a00 */
[----:B0-----:R-:W-:-:S05]  /*0050*/  IMAD R2, R3, UR4, R2 ;  /* 0x0000000403027c24 */ /* 0x001fca000f8e0202 */
[----:B-1----:R-:W-:-:S04]  /*0060*/  ISETP.GE.U32.AND P0, PT, R2, UR6, PT ;  /* 0x0000000602007c0c */ /* 0x002fc8000bf06070 */
[----:B------:R-:W-:-:S13]  /*0070*/  ISETP.GE.AND.EX P0, PT, RZ, UR7, PT, P0 ;  /* 0x00000007ff007c0c */ /* 0x000fda000bf06300 */
[----:B------:R-:W-:Y:S05]  /*0080*/  @P0 EXIT ;  /* 0x000000000000094d */ /* 0x000fea0003800000 */
[----:B------:R-:W-:Y:S01]  /*0090*/  ISETP.GE.U32.AND P0, PT, R2, 0x4, PT ;  /* 0x000000040200780c */ /* 0x000fe20003f06070 */
[----:B------:R-:W0:Y:S01]  /*00a0*/  LDCU.64 UR4, c[0x0][0x358] ;  /* 0x00006b00ff0477ac */ /* 0x000e220008000a00 */
[----:B------:R-:W1:Y:S11]  /*00b0*/  LDCU.64 UR6, c[0x0][0x380] ;  /* 0x00007000ff0677ac */ /* 0x000e760008000a00 */
[----:B------:R-:W-:Y:S05]  /*00c0*/  @!P0 BRA `(.L_x_0) ;  /* 0x0000000000c08947 */ /* 0x000fea0003800000 */
[----:B------:R-:W2:Y:S01]  /*00d0*/  LDCU.64 UR8, c[0x0][0x388] ;  /* 0x00007100ff0877ac */ /* 0x000ea20008000a00 */
[----:B------:R-:W-:Y:S01]  /*00e0*/  BSSY.RECONVERGENT B0, `(.L_x_1) ;  /* 0x0000029000007945 */ /* 0x000fe20003800200 */
[----:B--2---:R-:W-:Y:S02]  /*00f0*/  IMAD.U32 R0, RZ, RZ, UR8 ;  /* 0x00000008ff007e24 */ /* 0x004fe4000f8e00ff */
[----:B------:R-:W-:-:S07]  /*0100*/  IMAD.U32 R9, RZ, RZ, UR9 ;  /* 0x00000009ff097e24 */ /* 0x000fce000f8e00ff */
.L_x_5:
[----:B------:R-:W-:-:S04]  /*0110*/  ISETP.GE.U32.AND P0, PT, R0, 0x2, PT ;  /* 0x000000020000780c */ /* 0x000fc80003f06070 */
[----:B------:R-:W-:-:S13]  /*0120*/  ISETP.GE.AND.EX P0, PT, R9, RZ, PT, P0 ;  /* 0x000000ff0900720c */ /* 0x000fda0003f06300 */
[----:B01----:R-:W-:Y:S05]  /*0130*/  @!P0 EXIT ;  /* 0x000000000000894d */ /* 0x003fea0003800000 */
[----:B------:R-:W-:-:S04]  /*0140*/  LEA R6, P0, R0, UR6, 0x2 ;  /* 0x0000000600067c11 */ /* 0x000fc8000f8010ff */
[----:B------:R-:W-:-:S05]  /*0150*/  LEA.HI.X R7, R0, UR7, R9, 0x2, P0 ;  /* 0x0000000700077c11 */ /* 0x000fca00080f1409 */
[----:B------:R-:W2:Y:S01]  /*0160*/  LDG.E R4, desc[UR4][R6.64+-0x4] ;  /* 0xfffffc0406047981 */ /* 0x000ea2000c1e1900 */
[----:B------:R-:W-:Y:S01]  /*0170*/  BSSY.RECONVERGENT B1, `(.L_x_2) ;  /* 0x000001c000017945 */ /* 0x000fe20003800200 */
[----:B--2---:R-:W-:-:S04]  /*0180*/  SHF.R.S32.HI R5, RZ, 0x1f, R4 ;  /* 0x0000001fff057819 */ /* 0x004fc80000011404 */
[----:B------:R-:W-:-:S13]  /*0190*/  ISETP.NE.U32.AND P0, PT, R5, RZ, PT ;  /* 0x000000ff0500720c */ /* 0x000fda0003f05070 */
[----:B------:R-:W-:Y:S05]  /*01a0*/  @P0 BRA `(.L_x_3) ;  /* 0x0000000000500947 */ /* 0x000fea0003800000 */
[----:B------:R-:W0:Y:S01]  /*01b0*/  I2F.U32.RP R8, R4 ;  /* 0x0000000400087306 */ /* 0x000e220000209000 */
[----:B------:R-:W-:Y:S01]  /*01c0*/  IMAD.MOV R11, RZ, RZ, -R4 ;  /* 0x000000ffff0b7224 */ /* 0x000fe200078e0a04 */
[----:B------:R-:W-:-:S06]  /*01d0*/  ISETP.NE.U32.AND P1, PT, R4, RZ, PT ;  /* 0x000000ff0400720c */ /* 0x000fcc0003f25070 */
[----:B0-----:R-:W0:Y:S02]  /*01e0*/  MUFU.RCP R8, R8 ;  /* 0x0000000800087308 */ /* 0x001e240000001000 */
[----:B0-----:R-:W-:-:S06]  /*01f0*/  VIADD R6, R8, 0xffffffe ;  /* 0x0ffffffe08067836 */ /* 0x001fcc0000000000 */
[----:B------:R0:W1:Y:S02]  /*0200*/  F2I.FTZ.U32.TRUNC.NTZ R7, R6 ;  /* 0x0000000600077305 */ /* 0x000064000021f000 */
[----:B0-----:R-:W-:Y:S02]  /*0210*/  IMAD.MOV.U32 R6, RZ, RZ, RZ ;  /* 0x000000ffff067224 */ /* 0x001fe400078e00ff */
[----:B-1----:R-:W-:-:S04]  /*0220*/  IMAD R11, R11, R7, RZ ;  /* 0x000000070b0b7224 */ /* 0x002fc800078e02ff */
[----:B------:R-:W-:-:S06]  /*0230*/  IMAD.HI.U32 R7, R7, R11, R6 ;  /* 0x0000000b07077227 */ /* 0x000fcc00078e0006 */
[----:B------:R-:W-:-:S04]  /*0240*/  IMAD.HI.U32 R7, R7, R2, RZ ;  /* 0x0000000207077227 */ /* 0x000fc800078e00ff */
[----:B------:R-:W-:-:S04]  /*0250*/  IMAD.MOV R7, RZ, RZ, -R7 ;  /* 0x000000ffff077224 */ /* 0x000fc800078e0a07 */
[----:B------:R-:W-:-:S05]  /*0260*/  IMAD R7, R4, R7, R2 ;  /* 0x0000000704077224 */ /* 0x000fca00078e0202 */
[----:B------:R-:W-:-:S13]  /*0270*/  ISETP.GE.U32.AND P0, PT, R7, R4, PT ;  /* 0x000000040700720c */ /* 0x000fda0003f06070 */
[----:B------:R-:W-:-:S05]  /*0280*/  @P0 IMAD.IADD R7, R7, 0x1, -R4 ;  /* 0x0000000107070824 */ /* 0x000fca00078e0a04 */
[----:B------:R-:W-:-:S13]  /*0290*/  ISETP.GE.U32.AND P0, PT, R7, R4, PT ;  /* 0x000000040700720c */ /* 0x000fda0003f06070 */
[----:B------:R-:W-:Y:S01]  /*02a0*/  @P0 IMAD.IADD R7, R7, 0x1, -R4 ;  /* 0x0000000107070824 */ /* 0x000fe200078e0a04 */
[----:B------:R-:W-:-:S04]  /*02b0*/  @!P1 LOP3.LUT R7, RZ, R4, RZ, 0x33, !PT ;  /* 0x00000004ff079212 */ /* 0x000fc800078e33ff */
[----:B------:R-:W-:-:S04]  /*02c0*/  ISETP.NE.U32.AND P0, PT, R7, RZ, PT ;  /* 0x000000ff0700720c */ /* 0x000fc80003f05070 */
[----:B------:R-:W-:Y:S01]  /*02d0*/  ISETP.NE.AND.EX P0, PT, RZ, RZ, PT, P0 ;  /* 0x000000ffff00720c */ /* 0x000fe20003f05300 */
[----:B------:R-:W-:-:S12]  /*02e0*/  BRA `(.L_x_4) ;  /* 0x0000000000107947 */ /* 0x000fd80003800000 */
.L_x_3:
[----:B------:R-:W-:-:S07]  /*02f0*/  MOV R8, 0x310 ;  /* 0x0000031000087802 */ /* 0x000fce0000000f00 */
[----:B------:R-:W-:Y:S05]  /*0300*/  CALL.REL.NOINC `($__internal_0_$__cuda_sm20_rem_s64) ;  /* 0x0000000000487944 */ /* 0x000fea0003c00000 */
[----:B------:R-:W-:-:S04]  /*0310*/  ISETP.NE.U32.AND P0, PT, R10, RZ, PT ;  /* 0x000000ff0a00720c */ /* 0x000fc80003f05070 */
[----:B------:R-:W-:-:S13]  /*0320*/  ISETP.NE.AND.EX P0, PT, R11, RZ, PT, P0 ;  /* 0x000000ff0b00720c */ /* 0x000fda0003f05300 */
.L_x_4:
[----:B------:R-:W-:Y:S05]  /*0330*/  BSYNC.RECONVERGENT B1 ;  /* 0x0000000000017941 */ /* 0x000fea0003800200 */
.L_x_2:
[----:B------:R-:W-:-:S04]  /*0340*/  IADD3 R0, P1, PT, R0, -0x1, RZ ;  /* 0xffffffff00007810 */ /* 0x000fc80007f3e0ff */
[----:B------:R-:W-:Y:S01]  /*0350*/  IADD3.X R9, PT, PT, R9, -0x1, RZ, P1, !PT ;  /* 0xffffffff09097810 */ /* 0x000fe20000ffe4ff */
[----:B------:R-:W-:Y:S08]  /*0360*/  @P0 BRA `(.L_x_5) ;  /* 0xfffffffc00680947 */ /* 0x000ff0000383ffff */
[----:B------:R-:W-:Y:S05]  /*0370*/  BSYNC.RECONVERGENT B0 ;  /* 0x0000000000007941 */ /* 0x000fea0003800200 */
.L_x_1:
[----:B------:R-:W0:Y:S02]  /*0380*/  LDCU.64 UR8, c[0x0][0x390] ;  /* 0x00007200ff0877ac */ /* 0x000e240008000a00 */
[----:B0-----:R-:W-:-:S04]  /*0390*/  LEA R6, P0, R2, UR8, 0x3 ;  /* 0x0000000802067c11 */ /* 0x001fc8000f8018ff */
[----:B------:R-:W-:-:S05]  /*03a0*/  LEA.HI.X R7, R2, UR9, RZ, 0x3, P0 ;  /* 0x0000000902077c11 */ /* 0x000fca00080f1cff */
[----:B------:R-:W-:Y:S01]  /*03b0*/  STG.E.64 desc[UR4][R6.64], R4 ;  /* 0x0000000406007986 */ /* 0x000fe2000c101b04 */
[----:B------:R-:W-:Y:S05]  /*03c0*/  EXIT ;  /* 0x000000000000794d */ /* 0x000fea0003800000 */
.L_x_0:
[----:B------:R-:W2:Y:S01]  /*03d0*/  LDCU.64 UR8, c[0x0][0x390] ;  /* 0x00007200ff0877ac */ /* 0x000ea20008000a00 */
[----:B------:R-:W-:Y:S01]  /*03e0*/  IMAD.MOV.U32 R3, RZ, RZ, RZ ;  /* 0x000000ffff037224 */ /* 0x000fe200078e00ff */
[----:B--2---:R-:W-:-:S04]  /*03f0*/  LEA R4, P0, R2, UR8, 0x3 ;  /* 0x0000000802047c11 */ /* 0x004fc8000f8018ff */
[----:B------:R-:W-:-:S05]  /*0400*/  LEA.HI.X R5, R2, UR9, RZ, 0x3, P0 ;  /* 0x0000000902057c11 */ /* 0x000fca00080f1cff */
[----:B0-----:R-:W-:Y:S01]  /*0410*/  STG.E.64 desc[UR4][R4.64], R2 ;  /* 0x0000000204007986 */ /* 0x001fe2000c101b04 */
[----:B-1----:R-:W-:Y:S05]  /*0420*/  EXIT ;  /* 0x000000000000794d */ /* 0x002fea0003800000 */
        .weak           $__internal_0_$__cuda_sm20_rem_s64
        .type           $__internal_0_$__cuda_sm20_rem_s64,@function
        .size           $__internal_0_$__cuda_sm20_rem_s64,(.L_x_8 - $__internal_0_$__cuda_sm20_rem_s64)
$__internal_0_$__cuda_sm20_rem_s64:
[----:B------:R-:W-:Y:S02]  /*0430*/  IADD3 R7, P1, PT, RZ, -R4, RZ ;  /* 0x80000004ff077210 */ /* 0x000fe40007f3e0ff */
[----:B------:R-:W-:-:S03]  /*0440*/  ISETP.GE.AND P0, PT, R5, RZ, PT ;  /* 0x000000ff0500720c */ /* 0x000fc60003f06270 */
[----:B------:R-:W-:Y:S01]  /*0450*/  IMAD.X R11, RZ, RZ, ~R5, P1 ;  /* 0x000000ffff0b7224 */ /* 0x000fe200008e0e05 */
[----:B------:R-:W-:-:S04]  /*0460*/  SEL R6, R7, R4, !P0 ;  /* 0x0000000407067207 */ /* 0x000fc80004000000 */
[----:B------:R-:W-:-:S04]  /*0470*/  SEL R7, R11, R5, !P0 ;  /* 0x000000050b077207 */ /* 0x000fc80004000000 */
[----:B------:R-:W0:Y:S08]  /*0480*/  I2F.U64.RP R14, R6 ;  /* 0x00000006000e7312 */ /* 0x000e300000309000 */
[----:B0-----:R-:W0:Y:S02]  /*0490*/  MUFU.RCP R14, R14 ;  /* 0x0000000e000e7308 */ /* 0x001e240000001000 */
[----:B0-----:R-:W-:-:S06]  /*04a0*/  VIADD R10, R14, 0x1ffffffe ;  /* 0x1ffffffe0e0a7836 */ /* 0x001fcc0000000000 */
[----:B------:R-:W0:Y:S02]  /*04b0*/  F2I.U64.TRUNC R10, R10 ;  /* 0x0000000a000a7311 */ /* 0x000e24000020d800 */
[----:B0-----:R-:W-:-:S04]  /*04c0*/  IMAD.WIDE.U32 R12, R10, R6, RZ ;  /* 0x000000060a0c7225 */ /* 0x001fc800078e00ff */
[----:B------:R-:W-:Y:S01]  /*04d0*/  IMAD R13, R10, R7, R13 ;  /* 0x000000070a0d7224 */ /* 0x000fe200078e020d */
[----:B------:R-:W-:-:S03]  /*04e0*/  IADD3 R15, P0, PT, RZ, -R12, RZ ;  /* 0x8000000cff0f7210 */ /* 0x000fc60007f1e0ff */
[----:B------:R-:W-:Y:S02]  /*04f0*/  IMAD R13, R11, R6, R13 ;  /* 0x000000060b0d7224 */ /* 0x000fe400078e020d */
[----:B------:R-:W-:-:S04]  /*0500*/  IMAD.HI.U32 R12, R10, R15, RZ ;  /* 0x0000000f0a0c7227 */ /* 0x000fc800078e00ff */
[----:B------:R-:W-:Y:S01]  /*0510*/  IMAD.X R17, RZ, RZ, ~R13, P0 ;  /* 0x000000ffff117224 */ /* 0x000fe200000e0e0d */
[----:B------:R-:W-:-:S03]  /*0520*/  MOV R13, R10 ;  /* 0x0000000a000d7202 */ /* 0x000fc60000000f00 */
[-C--:B------:R-:W-:Y:S02]  /*0530*/  IMAD R19, R11, R17.reuse, RZ ;  /* 0x000000110b137224 */ /* 0x080fe400078e02ff */
[----:B------:R-:W-:-:S04]  /*0540*/  IMAD.WIDE.U32 R12, P0, R10, R17, R12 ;  /* 0x000000110a0c7225 */ /* 0x000fc8000780000c */
[----:B------:R-:W-:-:S04]  /*0550*/  IMAD.HI.U32 R17, R11, R17, RZ ;  /* 0x000000110b117227 */ /* 0x000fc800078e00ff */
[----:B------:R-:W-:-:S05]  /*0560*/  IMAD.HI.U32 R12, P1, R11, R15, R12 ;  /* 0x0000000f0b0c7227 */ /* 0x000fca000782000c */
[----:B------:R-:W-:Y:S01]  /*0570*/  IADD3 R13, P2, PT, R19, R12, RZ ;  /* 0x0000000c130d7210 */ /* 0x000fe20007f5e0ff */
[----:B------:R-:W-:-:S04]  /*0580*/  IMAD.X R12, R17, 0x1, R11, P0 ;  /* 0x00000001110c7824 */ /* 0x000fc800000e060b */
[----:B------:R-:W-:Y:S01]  /*0590*/  IMAD.WIDE.U32 R10, R13, R6, RZ ;  /* 0x000000060d0a7225 */ /* 0x000fe200078e00ff */
[----:B------:R-:W-:-:S03]  /*05a0*/  IADD3.X R15, PT, PT, RZ, RZ, R12, P2, P1 ;  /* 0x000000ffff0f7210 */ /* 0x000fc600017e240c */
[----:B------:R-:W-:Y:S01]  /*05b0*/  IMAD R11, R13, R7, R11 ;  /* 0x000000070d0b7224 */ /* 0x000fe200078e020b */
[----:B------:R-:W-:-:S03]  /*05c0*/  IADD3 R17, P0, PT, RZ, -R10, RZ ;  /* 0x8000000aff117210 */ /* 0x000fc60007f1e0ff */
[----:B------:R-:W-:Y:S02]  /*05d0*/  IMAD R11, R15, R6, R11 ;  /* 0x000000060f0b7224 */ /* 0x000fe400078e020b */
[----:B------:R-:W-:-:S04]  /*05e0*/  IMAD.HI.U32 R12, R13, R17, RZ ;  /* 0x000000110d0c7227 */ /* 0x000fc800078e00ff */
[----:B------:R-:W-:Y:S02]  /*05f0*/  IMAD.X R10, RZ, RZ, ~R11, P0 ;  /* 0x000000ffff0a7224 */ /* 0x000fe400000e0e0b */
[----:B------:R-:W-:Y:S02]  /*0600*/  IMAD.MOV.U32 R11, RZ, RZ, RZ ;  /* 0x000000ffff0b7224 */ /* 0x000fe400078e00ff */
[----:B------:R-:W-:-:S04]  /*0610*/  IMAD.WIDE.U32 R12, P0, R13, R10, R12 ;  /* 0x0000000a0d0c7225 */ /* 0x000fc8000780000c */
[C---:B------:R-:W-:Y:S02]  /*0620*/  IMAD R14, R15.reuse, R10, RZ ;  /* 0x0000000a0f0e7224 */ /* 0x040fe400078e02ff */
[----:B------:R-:W-:-:S04]  /*0630*/  IMAD.HI.U32 R13, P1, R15, R17, R12 ;  /* 0x000000110f0d7227 */ /* 0x000fc8000782000c */
[----:B------:R-:W-:Y:S01]  /*0640*/  IMAD.HI.U32 R12, R15, R10, RZ ;  /* 0x0000000a0f0c7227 */ /* 0x000fe200078e00ff */
[----:B------:R-:W-:-:S03]  /*0650*/  IADD3 R13, P2, PT, R14, R13, RZ ;  /* 0x0000000d0e0d7210 */ /* 0x000fc60007f5e0ff */
[----:B------:R-:W-:Y:S02]  /*0660*/  IMAD.X R15, R12, 0x1, R15, P0 ;  /* 0x000000010c0f7824 */ /* 0x000fe400000e060f */
[----:B------:R-:W-:-:S03]  /*0670*/  IMAD.HI.U32 R10, R13, R2, RZ ;  /* 0x000000020d0a7227 */ /* 0x000fc600078e00ff */
[----:B------:R-:W-:Y:S01]  /*0680*/  IADD3.X R15, PT, PT, RZ, RZ, R15, P2, P1 ;  /* 0x000000ffff0f7210 */ /* 0x000fe200017e240f */
[----:B------:R-:W-:-:S04]  /*0690*/  IMAD.WIDE.U32 R10, RZ, R13, R10 ;  /* 0x0000000dff0a7225 */ /* 0x000fc800078e000a */
[----:B------:R-:W-:-:S04]  /*06a0*/  IMAD.HI.U32 R10, P0, R15, R2, R10 ;  /* 0x000000020f0a7227 */ /* 0x000fc8000780000a */
[----:B------:R-:W-:Y:S01]  /*06b0*/  IMAD.X R12, RZ, RZ, RZ, P0 ;  /* 0x000000ffff0c7224 */ /* 0x000fe200000e06ff */
[----:B------:R-:W-:-:S05]  /*06c0*/  IADD3 R13, P1, PT, RZ, R10, RZ ;  /* 0x0000000aff0d7210 */ /* 0x000fca0007f3e0ff */
[----:B------:R-:W-:-:S04]  /*06d0*/  IMAD.WIDE.U32 R10, R13, R6, RZ ;  /* 0x000000060d0a7225 */ /* 0x000fc800078e00ff */
[----:B------:R-:W-:Y:S02]  /*06e0*/  IMAD.X R15, RZ, RZ, R12, P1 ;  /* 0x000000ffff0f7224 */ /* 0x000fe400008e060c */
[----:B------:R-:W-:Y:S01]  /*06f0*/  IMAD R13, R13, R7, R11 ;  /* 0x000000070d0d7224 */ /* 0x000fe200078e020b */
[----:B------:R-:W-:-:S03]  /*0700*/  IADD3 R11, P1, PT, -R10, R2, RZ ;  /* 0x000000020a0b7210 */ /* 0x000fc60007f3e1ff */
[-C--:B------:R-:W-:Y:S01]  /*0710*/  IMAD R13, R15, R6.reuse, R13 ;  /* 0x000000060f0d7224 */ /* 0x080fe200078e020d */
[----:B------:R-:W-:-:S04]  /*0720*/  ISETP.GE.U32.AND P0, PT, R11, R6, PT ;  /* 0x000000060b00720c */ /* 0x000fc80003f06070 */
[----:B------:R-:W-:Y:S02]  /*0730*/  IADD3.X R17, PT, PT, RZ, ~R13, RZ, P1, !PT ;  /* 0x8000000dff117210 */ /* 0x000fe40000ffe4ff */
[----:B------:R-:W-:Y:S02]  /*0740*/  IADD3 R13, P1, PT, R11, -R6, RZ ;  /* 0x800000060b0d7210 */ /* 0x000fe40007f3e0ff */
[----:B------:R-:W-:-:S03]  /*0750*/  ISETP.GE.U32.AND.EX P0, PT, R17, R7, PT, P0 ;  /* 0x000000071100720c */ /* 0x000fc60003f06100 */
[--C-:B------:R-:W-:Y:S01]  /*0760*/  IMAD.X R15, R17, 0x1, ~R7.reuse, P1 ;  /* 0x00000001110f7824 */ /* 0x100fe200008e0e07 */
[----:B------:R-:W-:Y:S02]  /*0770*/  SEL R13, R13, R11, P0 ;  /* 0x0000000b0d0d7207 */ /* 0x000fe40000000000 */
[----:B------:R-:W-:Y:S02]  /*0780*/  ISETP.NE.U32.AND P1, PT, R4, RZ, PT ;  /* 0x000000ff0400720c */ /* 0x000fe40003f25070 */
[----:B------:R-:W-:Y:S02]  /*0790*/  SEL R15, R15, R17, P0 ;  /* 0x000000110f0f7207 */ /* 0x000fe40000000000 */
[CC--:B------:R-:W-:Y:S02]  /*07a0*/  IADD3 R10, P2, PT, R13.reuse, -R6.reuse, RZ ;  /* 0x800000060d0a7210 */ /* 0x0c0fe40007f5e0ff */
[----:B------:R-:W-:Y:S01]  /*07b0*/  ISETP.GE.U32.AND P0, PT, R13, R6, PT ;  /* 0x000000060d00720c */ /* 0x000fe20003f06070 */
[----:B------:R-:W-:Y:S01]  /*07c0*/  IMAD.MOV.U32 R6, RZ, RZ, R8 ;  /* 0x000000ffff067224 */ /* 0x000fe200078e0008 */
[----:B------:R-:W-:Y:S01]  /*07d0*/  ISETP.NE.AND.EX P1, PT, R5, RZ, PT, P1 ;  /* 0x000000ff0500720c */ /* 0x000fe20003f25310 */
[C---:B------:R-:W-:Y:S01]  /*07e0*/  IMAD.X R11, R15.reuse, 0x1, ~R7, P2 ;  /* 0x000000010f0b7824 */ /* 0x040fe200010e0e07 */
[----:B------:R-:W-:Y:S01]  /*07f0*/  ISETP.GE.U32.AND.EX P0, PT, R15, R7, PT, P0 ;  /* 0x000000070f00720c */ /* 0x000fe20003f06100 */
[----:B------:R-:W-:-:S03]  /*0800*/  IMAD.MOV.U32 R7, RZ, RZ, 0x0 ;  /* 0x00000000ff077424 */ /* 0x000fc600078e00ff */
[----:B------:R-:W-:Y:S02]  /*0810*/  SEL R10, R10, R13, P0 ;  /* 0x0000000d0a0a7207 */ /* 0x000fe40000000000 */
[----:B------:R-:W-:Y:S02]  /*0820*/  SEL R11, R11, R15, P0 ;  /* 0x0000000f0b0b7207 */ /* 0x000fe40000000000 */
[----:B------:R-:W-:Y:S02]  /*0830*/  SEL R10, R10, 0xffffffff, P1 ;  /* 0xffffffff0a0a7807 */ /* 0x000fe40000800000 */
[----:B------:R-:W-:Y:S01]  /*0840*/  SEL R11, R11, 0xffffffff, P1 ;  /* 0xffffffff0b0b7807 */ /* 0x000fe20000800000 */
[----:B------:R-:W-:Y:S06]  /*0850*/  RET.REL.NODEC R6 `(_Z6func_gPilPll) ;  /* 0xfffffff406e87950 */ /* 0x000fec0003c3ffff */
.L_x_6:
[----:B------:R-:W-:-:S00]  /*0860*/  BRA `(.L_x_6) ;  /* 0xfffffffc00fc7947 */ /* 0x000fc0000383ffff */
[----:B------:R-:W-:-:S00]  /*0870*/  NOP ;  /* 0x0000000000007918 */ /* 0x000fc00000000000 */
        /* <DEDUP_REMOVED lines=8> */
.L_x_8:


//--------------------- .text._Z11set_squaresPll  --------------------------
	.section	.text._Z11set_squaresPll,"ax",@progbits
	.align	128
        .global         _Z11set_squaresPll
        .type           _Z11set_squaresPll,@function
        .size           _Z11set_squaresPll,(.L_x_10 - _Z11set_squaresPll)
        .other          _Z11set_squaresPll,@"STO_CUDA_ENTRY STV_DEFAULT"
_Z11set_squaresPll:
.text._Z11set_squaresPll:
[----:B------:R-:W-:Y:S01]  /*0000*/  LDC R1, c[0x0][0x37c] ;  /* 0x0000df00ff017b82 */ /* 0x000fe20000000800 */
[----:B------:R-:W0:Y:S07]  /*0010*/  S2R R7, SR_TID.X ;  /* 0x0000000000077919 */ /* 0x000e2e0000002100 */
[----:B------:R-:W0:Y:S01]  /*0020*/  S2UR UR4, SR_CTAID.X ;  /* 0x00000000000479c3 */ /* 0x000e220000002500 */
[----:B------:R-:W1:Y:S07]  /*0030*/  LDCU.64 UR6, c[0x0][0x388] ;  /* 0x00007100ff0677ac */ /* 0x000e6e0008000a00 */
[----:B------:R-:W0:Y:S02]  /*0040*/  LDC R0, c[0x0][0x360] ;  /* 0x0000d800ff007b82 */ /* 0x000e240000000800 */
[----:B0-----:R-:W-:-:S05]  /*0050*/  IMAD R7, R0, UR4, R7 ;  /* 0x0000000400077c24 */ /* 0x001fca000f8e0207 */
[----:B-1----:R-:W-:-:S04]  /*0060*/  ISETP.GE.U32.AND P0, PT, R7, UR6, PT ;  /* 0x0000000607007c0c */ /* 0x002fc8000bf06070 */
[----:B------:R-:W-:-:S13]  /*0070*/  ISETP.GE.AND.EX P0, PT, RZ, UR7, PT, P0 ;  /* 0x00000007ff007c0c */ /* 0x000fda000bf06300 */
[----:B------:R-:W-:Y:S05]  /*0080*/  @P0 EXIT ;  /* 0x000000000000094d */ /* 0x000fea0003800000 */
[----:B------:R-:W0:Y:S01]  /*0090*/  LDCU.64 UR6, c[0x0][0x380] ;  /* 0x00007000ff0677ac */ /* 0x000e220008000a00 */
[----:B------:R-:W-:Y:S01]  /*00a0*/  VIADD R4, R7, 0x1 ;  /* 0x0000000107047836 */ /* 0x000fe20000000000 */
[----:B------:R-:W1:Y:S04]  /*00b0*/  LDCU.64 UR4, c[0x0][0x358] ;  /* 0x00006b00ff0477ac */ /* 0x000e680008000a00 */
[----:B------:R-:W-:-:S03]  /*00c0*/  SHF.R.S32.HI R5, RZ, 0x1f, R4 ;  /* 0x0000001fff057819 */ /* 0x000fc60000011404 */
[----:B------:R-:W-:-:S04]  /*00d0*/  IMAD.WIDE.U32 R2, R7, R4, R4 ;  /* 0x0000000407027225 */ /* 0x000fc800078e0004 */
[----:B------:R-:W-:Y:S01]  /*00e0*/  IMAD R5, R5, R7, RZ ;  /* 0x0000000705057224 */ /* 0x000fe200078e02ff */
[----:B0-----:R-:W-:-:S03]  /*00f0*/  LEA R6, P0, R7, UR6, 0x3 ;  /* 0x0000000607067c11 */ /* 0x001fc6000f8018ff */
[----:B------:R-:W-:Y:S01]  /*0100*/  IMAD.IADD R3, R3, 0x1, R5 ;  /* 0x0000000103037824 */ /* 0x000fe200078e0205 */
[----:B------:R-:W-:-:S05]  /*0110*/  LEA.HI.X R7, R7, UR7, RZ, 0x3, P0 ;  /* 0x0000000707077c11 */ /* 0x000fca00080f1cff */
[----:B-1----:R-:W-:Y:S01]  /*0120*/  STG.E.64 desc[UR4][R6.64], R2 ;  /* 0x0000000206007986 */ /* 0x002fe2000c101b04 */
[----:B------:R-:W-:Y:S05]  /*0130*/  EXIT ;  /* 0x000000000000794d */ /* 0x000fea0003800000 */
.L_x_7:
        /* <DEDUP_REMOVED lines=12> */
.L_x_10:


//--------------------- .nv.shared.reserved.0     --------------------------
	.section	.nv.shared.reserved.0,"aw",@nobits
	.weak		__nv_reservedSMEM_offset_0_alias
	.size		__nv_reservedSMEM_offset_0_alias, 0, 64
	.other		__nv_reservedSMEM_offset_0_alias,@"STO_CUDA_RESERVED_SHARED STV_DEFAULT"
__nv_reservedSMEM_offset_0_alias:
	.zero		0
	.zero		64


//--------------------- .nv.constant0._Z6func_gPilPll --------------------------
	.section	.nv.constant0._Z6func_gPilPll,"a",@progbits
	.sectionflags	@""
	.align	4
.nv.constant0._Z6func_gPilPll:
	.zero		928


//--------------------- .nv.constant0._Z11set_squaresPll --------------------------
	.section	.nv.constant0._Z11set_squaresPll,"a",@progbits
	.sectionflags	@""
	.align	4
.nv.constant0._Z11set_squaresPll:
	.zero		912


//--------------------- SYMBOLS --------------------------

	.type		.nv.reservedSmem.offset0,@object
	.size		.nv.reservedSmem.offset0,0x4
